//
// Generated by NVIDIA NVVM Compiler
//
// Compiler Build ID: CL-36424714
// Cuda compilation tools, release 13.0, V13.0.88
// Based on NVVM 20.0.0
//

.version 9.0
.target sm_100
.address_size 64

	// .globl	_Z9matrixMulPKfS0_Pfi

.visible .entry _Z9matrixMulPKfS0_Pfi(
	.param .u64 .ptr .align 1 _Z9matrixMulPKfS0_Pfi_param_0,
	.param .u64 .ptr .align 1 _Z9matrixMulPKfS0_Pfi_param_1,
	.param .u64 .ptr .align 1 _Z9matrixMulPKfS0_Pfi_param_2,
	.param .u32 _Z9matrixMulPKfS0_Pfi_param_3
)
{
	.reg .pred 	%p<10>;
	.reg .b32 	%r<41>;
	.reg .b32 	%f<56>;
	.reg .b64 	%rd<66>;

	ld.param.u64 	%rd14, [_Z9matrixMulPKfS0_Pfi_param_0];
	ld.param.u64 	%rd15, [_Z9matrixMulPKfS0_Pfi_param_1];
	ld.param.u64 	%rd16, [_Z9matrixMulPKfS0_Pfi_param_2];
	ld.param.u32 	%r16, [_Z9matrixMulPKfS0_Pfi_param_3];
	cvta.to.global.u64 	%rd1, %rd15;
	cvta.to.global.u64 	%rd2, %rd14;
	cvta.to.global.u64 	%rd17, %rd16;
	mov.u32 	%r17, %ctaid.y;
	mov.u32 	%r18, %ntid.y;
	mov.u32 	%r19, %tid.y;
	mad.lo.s32 	%r20, %r17, %r18, %r19;
	mov.u32 	%r21, %ctaid.x;
	mov.u32 	%r22, %ntid.x;
	mov.u32 	%r23, %tid.x;
	mad.lo.s32 	%r1, %r21, %r22, %r23;
	mul.lo.s32 	%r2, %r16, %r20;
	add.s32 	%r24, %r2, %r1;
	mul.wide.s32 	%rd18, %r24, 4;
	add.s64 	%rd3, %rd17, %rd18;
	mov.b32 	%r25, 0;
	st.global.u32 	[%rd3], %r25;
	setp.lt.s32 	%p1, %r16, 1;
	@%p1 bra 	$L__BB0_12;
	and.b32  	%r3, %r16, 7;
	setp.lt.u32 	%p2, %r16, 8;
	mov.b32 	%r39, 0;
	mov.f32 	%f53, 0f00000000;
	@%p2 bra 	$L__BB0_4;
	and.b32  	%r39, %r16, 2147483640;
	neg.s32 	%r37, %r39;
	mul.wide.u32 	%rd19, %r16, 4;
	add.s64 	%rd4, %rd1, %rd19;
	mul.wide.u32 	%rd20, %r16, 8;
	add.s64 	%rd5, %rd1, %rd20;
	mul.wide.u32 	%rd21, %r16, 12;
	add.s64 	%rd6, %rd1, %rd21;
	mul.wide.u32 	%rd22, %r16, 16;
	add.s64 	%rd7, %rd1, %rd22;
	mul.wide.u32 	%rd23, %r16, 20;
	add.s64 	%rd8, %rd1, %rd23;
	mul.wide.u32 	%rd24, %r16, 24;
	add.s64 	%rd9, %rd1, %rd24;
	mul.wide.u32 	%rd25, %r16, 28;
	add.s64 	%rd10, %rd1, %rd25;
	mul.wide.u32 	%rd26, %r2, 4;
	add.s64 	%rd27, %rd26, %rd2;
	add.s64 	%rd65, %rd27, 16;
	mov.f32 	%f53, 0f00000000;
	shl.b32 	%r28, %r16, 3;
	mov.u32 	%r36, %r1;
$L__BB0_3:
	.pragma "nounroll";
	mul.wide.s32 	%rd28, %r36, 4;
	add.s64 	%rd29, %rd4, %rd28;
	add.s64 	%rd30, %rd5, %rd28;
	add.s64 	%rd31, %rd6, %rd28;
	add.s64 	%rd32, %rd7, %rd28;
	add.s64 	%rd33, %rd8, %rd28;
	add.s64 	%rd34, %rd9, %rd28;
	add.s64 	%rd35, %rd10, %rd28;
	add.s64 	%rd36, %rd1, %rd28;
	ld.global.f32 	%f10, [%rd65+-16];
	ld.global.f32 	%f11, [%rd36];
	fma.rn.f32 	%f12, %f10, %f11, %f53;
	st.global.f32 	[%rd3], %f12;
	ld.global.f32 	%f13, [%rd65+-12];
	ld.global.f32 	%f14, [%rd29];
	fma.rn.f32 	%f15, %f13, %f14, %f12;
	st.global.f32 	[%rd3], %f15;
	ld.global.f32 	%f16, [%rd65+-8];
	ld.global.f32 	%f17, [%rd30];
	fma.rn.f32 	%f18, %f16, %f17, %f15;
	st.global.f32 	[%rd3], %f18;
	ld.global.f32 	%f19, [%rd65+-4];
	ld.global.f32 	%f20, [%rd31];
	fma.rn.f32 	%f21, %f19, %f20, %f18;
	st.global.f32 	[%rd3], %f21;
	ld.global.f32 	%f22, [%rd65];
	ld.global.f32 	%f23, [%rd32];
	fma.rn.f32 	%f24, %f22, %f23, %f21;
	st.global.f32 	[%rd3], %f24;
	ld.global.f32 	%f25, [%rd65+4];
	ld.global.f32 	%f26, [%rd33];
	fma.rn.f32 	%f27, %f25, %f26, %f24;
	st.global.f32 	[%rd3], %f27;
	ld.global.f32 	%f28, [%rd65+8];
	ld.global.f32 	%f29, [%rd34];
	fma.rn.f32 	%f30, %f28, %f29, %f27;
	st.global.f32 	[%rd3], %f30;
	ld.global.f32 	%f31, [%rd65+12];
	ld.global.f32 	%f32, [%rd35];
	fma.rn.f32 	%f53, %f31, %f32, %f30;
	st.global.f32 	[%rd3], %f53;
	add.s32 	%r37, %r37, 8;
	add.s32 	%r36, %r36, %r28;
	add.s64 	%rd65, %rd65, 32;
	setp.ne.s32 	%p3, %r37, 0;
	@%p3 bra 	$L__BB0_3;
$L__BB0_4:
	setp.eq.s32 	%p4, %r3, 0;
	@%p4 bra 	$L__BB0_12;
	and.b32  	%r11, %r16, 3;
	setp.lt.u32 	%p5, %r3, 4;
	@%p5 bra 	$L__BB0_7;
	add.s32 	%r29, %r39, %r2;
	mul.wide.u32 	%rd37, %r29, 4;
	add.s64 	%rd38, %rd2, %rd37;
	ld.global.f32 	%f33, [%rd38];
	mad.lo.s32 	%r30, %r39, %r16, %r1;
	mul.wide.s32 	%rd39, %r30, 4;
	add.s64 	%rd40, %rd1, %rd39;
	ld.global.f32 	%f34, [%rd40];
	fma.rn.f32 	%f35, %f33, %f34, %f53;
	st.global.f32 	[%rd3], %f35;
	cvt.u64.u32 	%rd41, %r2;
	cvt.u64.u32 	%rd42, %r39;
	add.s64 	%rd43, %rd42, %rd41;
	shl.b64 	%rd44, %rd43, 2;
	add.s64 	%rd45, %rd2, %rd44;
	ld.global.f32 	%f36, [%rd45+4];
	mul.wide.u32 	%rd46, %r16, 4;
	add.s64 	%rd47, %rd40, %rd46;
	ld.global.f32 	%f37, [%rd47];
	fma.rn.f32 	%f38, %f36, %f37, %f35;
	st.global.f32 	[%rd3], %f38;
	ld.global.f32 	%f39, [%rd45+8];
	add.s64 	%rd48, %rd47, %rd46;
	ld.global.f32 	%f40, [%rd48];
	fma.rn.f32 	%f41, %f39, %f40, %f38;
	st.global.f32 	[%rd3], %f41;
	ld.global.f32 	%f42, [%rd45+12];
	add.s64 	%rd49, %rd48, %rd46;
	ld.global.f32 	%f43, [%rd49];
	fma.rn.f32 	%f53, %f42, %f43, %f41;
	st.global.f32 	[%rd3], %f53;
	add.s32 	%r39, %r39, 4;
$L__BB0_7:
	setp.eq.s32 	%p6, %r11, 0;
	@%p6 bra 	$L__BB0_12;
	setp.eq.s32 	%p7, %r11, 1;
	@%p7 bra 	$L__BB0_10;
	add.s32 	%r31, %r39, %r2;
	mul.wide.u32 	%rd50, %r31, 4;
	add.s64 	%rd51, %rd2, %rd50;
	ld.global.f32 	%f44, [%rd51];
	mad.lo.s32 	%r32, %r39, %r16, %r1;
	mul.wide.s32 	%rd52, %r32, 4;
	add.s64 	%rd53, %rd1, %rd52;
	ld.global.f32 	%f45, [%rd53];
	fma.rn.f32 	%f46, %f44, %f45, %f53;
	st.global.f32 	[%rd3], %f46;
	cvt.u64.u32 	%rd54, %r2;
	cvt.u64.u32 	%rd55, %r39;
	add.s64 	%rd56, %rd55, %rd54;
	shl.b64 	%rd57, %rd56, 2;
	add.s64 	%rd58, %rd2, %rd57;
	ld.global.f32 	%f47, [%rd58+4];
	mul.wide.u32 	%rd59, %r16, 4;
	add.s64 	%rd60, %rd53, %rd59;
	ld.global.f32 	%f48, [%rd60];
	fma.rn.f32 	%f53, %f47, %f48, %f46;
	st.global.f32 	[%rd3], %f53;
	add.s32 	%r39, %r39, 2;
$L__BB0_10:
	and.b32  	%r33, %r16, 1;
	setp.eq.b32 	%p8, %r33, 1;
	not.pred 	%p9, %p8;
	@%p9 bra 	$L__BB0_12;
	add.s32 	%r34, %r39, %r2;
	mul.wide.u32 	%rd61, %r34, 4;
	add.s64 	%rd62, %rd2, %rd61;
	ld.global.f32 	%f49, [%rd62];
	mad.lo.s32 	%r35, %r39, %r16, %r1;
	mul.wide.s32 	%rd63, %r35, 4;
	add.s64 	%rd64, %rd1, %rd63;
	ld.global.f32 	%f50, [%rd64];
	fma.rn.f32 	%f51, %f49, %f50, %f53;
	st.global.f32 	[%rd3], %f51;
$L__BB0_12:
	ret;

}


// ===== COMPILED SASS (sm_100) =====

	.target	sm_100

	.elftype	@"ET_EXEC"


//--------------------- .note.nv.tkinfo           --------------------------
	.section	.note.nv.tkinfo,"",@"SHT_NOTE"
	.sectionflags	@"SHF_NOTE_NV_TKINFO"
	.tkinfo
        /*0018*/ 	.word	0x00000002
        /*0030*/ 	.string	""
        /*0030*/ 	.string	"ptxas"
        /*0030*/ 	.string	"Cuda compilation tools, release 13.0, V13.0.88"
        /*0030*/ 	.string	"Build cuda_13.0.r13.0/compiler.36424714_0"
        /*0030*/ 	.string	"-arch sm_100 -m 64 "



//--------------------- .note.nv.cuinfo           --------------------------
	.section	.note.nv.cuinfo,"",@"SHT_NOTE"
	.sectionflags	@"SHF_NOTE_NV_CUINFO"
        /*0018*/ 	.short	0x0002
        /*001a*/ 	.short	0x0064
        /*001c*/ 	.short	0x0082
	.zero		2


//--------------------- .nv.info                  --------------------------
	.section	.nv.info,"",@"SHT_CUDA_INFO"
	.align	4


	//----- nvinfo : EIATTR_REGCOUNT
	.align		4
        /*0000*/ 	.byte	0x04, 0x2f
        /*0002*/ 	.short	(.L_1 - .L_0)
	.align		4
.L_0:
        /*0004*/ 	.word	index@(_Z9matrixMulPKfS0_Pfi)
        /*0008*/ 	.word	0x00000018


	//----- nvinfo : EIATTR_FRAME_SIZE
	.align		4
.L_1:
        /*000c*/ 	.byte	0x04, 0x11
        /*000e*/ 	.short	(.L_3 - .L_2)
	.align		4
.L_2:
        /*0010*/ 	.word	index@(_Z9matrixMulPKfS0_Pfi)
        /*0014*/ 	.word	0x00000000


	//----- nvinfo : EIATTR_MIN_STACK_SIZE
	.align		4
.L_3:
        /*0018*/ 	.byte	0x04, 0x12
        /*001a*/ 	.short	(.L_5 - .L_4)
	.align		4
.L_4:
        /*001c*/ 	.word	index@(_Z9matrixMulPKfS0_Pfi)
        /*0020*/ 	.word	0x00000000
.L_5:


//--------------------- .nv.compat                --------------------------
	.section	.nv.compat,"",@"SHT_CUDA_COMPAT_INFO"
	.align	4
        /*0000*/ 	.byte	0x02, 0x09, 0x00, 0x00, 0x02, 0x02, 0x01, 0x00, 0x02, 0x05, 0x05, 0x00, 0x03, 0x07, 0x01, 0x01
        /*0010*/ 	.byte	0x02, 0x03, 0x00, 0x00, 0x02, 0x06, 0x01, 0x00, 0x04, 0x0b, 0x08, 0x00, 0x09, 0x00, 0x00, 0x00
        /*0020*/ 	.byte	0x00, 0x00, 0x00, 0x00


//--------------------- .nv.info._Z9matrixMulPKfS0_Pfi --------------------------
	.section	.nv.info._Z9matrixMulPKfS0_Pfi,"",@"SHT_CUDA_INFO"
	.sectionflags	@""
	.align	4


	//----- nvinfo : EIATTR_CUDA_API_VERSION
	.align		4
        /*0000*/ 	.byte	0x04, 0x37
        /*0002*/ 	.short	(.L_7 - .L_6)
.L_6:
        /*0004*/ 	.word	0x00000082


	//----- nvinfo : EIATTR_KPARAM_INFO
	.align		4
.L_7:
        /*0008*/ 	.byte	0x04, 0x17
        /*000a*/ 	.short	(.L_9 - .L_8)
.L_8:
        /*000c*/ 	.word	0x00000000
        /*0010*/ 	.short	0x0003
        /*0012*/ 	.short	0x0018
        /*0014*/ 	.byte	0x00, 0xf0, 0x11, 0x00


	//----- nvinfo : EIATTR_KPARAM_INFO
	.align		4
.L_9:
        /*0018*/ 	.byte	0x04, 0x17
        /*001a*/ 	.short	(.L_11 - .L_10)
.L_10:
        /*001c*/ 	.word	0x00000000
        /*0020*/ 	.short	0x0002
        /*0022*/ 	.short	0x0010
        /*0024*/ 	.byte	0x00, 0xf5, 0x21, 0x00


	//----- nvinfo : EIATTR_KPARAM_INFO
	.align		4
.L_11:
        /*0028*/ 	.byte	0x04, 0x17
        /*002a*/ 	.short	(.L_13 - .L_12)
.L_12:
        /*002c*/ 	.word	0x00000000
        /*0030*/ 	.short	0x0001
        /*0032*/ 	.short	0x0008
        /*0034*/ 	.byte	0x00, 0xf5, 0x21, 0x00


	//----- nvinfo : EIATTR_KPARAM_INFO
	.align		4
.L_13:
        /*0038*/ 	.byte	0x04, 0x17
        /*003a*/ 	.short	(.L_15 - .L_14)
.L_14:
        /*003c*/ 	.word	0x00000000
        /*0040*/ 	.short	0x0000
        /*0042*/ 	.short	0x0000
        /*0044*/ 	.byte	0x00, 0xf5, 0x21, 0x00


	//----- nvinfo : EIATTR_SPARSE_MMA_MASK
	.align		4
.L_15:
        /*0048*/ 	.byte	0x03, 0x50
        /*004a*/ 	.short	0x0000


	//----- nvinfo : EIATTR_MAXREG_COUNT
	.align		4
        /*004c*/ 	.byte	0x03, 0x1b
        /*004e*/ 	.short	0x00ff


	//----- nvinfo : EIATTR_MERCURY_ISA_VERSION
	.align		4
        /*0050*/ 	.byte	0x03, 0x5f
        /*0052*/ 	.short	0x0101


	//----- nvinfo : EIATTR_VRC_CTA_INIT_COUNT
	.align		4
        /*0054*/ 	.byte	0x02, 0x4a
	.zero		1
	.zero		1


	//----- nvinfo : EIATTR_EXIT_INSTR_OFFSETS
	.align		4
        /*0058*/ 	.byte	0x04, 0x1c
        /*005a*/ 	.short	(.L_17 - .L_16)


	//   ....[0]....
.L_16:
        /*005c*/ 	.word	0x00000120


	//   ....[1]....
        /*0060*/ 	.word	0x00000640


	//   ....[2]....
        /*0064*/ 	.word	0x000008c0


	//   ....[3]....
        /*0068*/ 	.word	0x00000a90


	//   ....[4]....
        /*006c*/ 	.word	0x00000b50


	//----- nvinfo : EIATTR_CBANK_PARAM_SIZE
	.align		4
.L_17:
        /*0070*/ 	.byte	0x03, 0x19
        /*0072*/ 	.short	0x001c


	//----- nvinfo : EIATTR_PARAM_CBANK
	.align		4
        /*0074*/ 	.byte	0x04, 0x0a
        /*0076*/ 	.short	(.L_19 - .L_18)
	.align		4
.L_18:
        /*0078*/ 	.word	index@(.nv.constant0._Z9matrixMulPKfS0_Pfi)
        /*007c*/ 	.short	0x0380
        /*007e*/ 	.short	0x001c


	//----- nvinfo : EIATTR_SW_WAR
	.align		4
.L_19:
        /*0080*/ 	.byte	0x04, 0x36
        /*0082*/ 	.short	(.L_21 - .L_20)
.L_20:
        /*0084*/ 	.word	0x00000008
.L_21:


//--------------------- .nv.callgraph             --------------------------
	.section	.nv.callgraph,"",@"SHT_CUDA_CALLGRAPH"
	.align	4
	.sectionentsize	8
	.align		4
        /*0000*/ 	.word	0x00000000
	.align		4
        /*0004*/ 	.word	0xffffffff
	.align		4
        /*0008*/ 	.word	0x00000000
	.align		4
        /*000c*/ 	.word	0xfffffffe
	.align		4
        /*0010*/ 	.word	0x00000000
	.align		4
        /*0014*/ 	.word	0xfffffffd
	.align		4
        /*0018*/ 	.word	0x00000000
	.align		4
        /*001c*/ 	.word	0xfffffffc


//--------------------- .text._Z9matrixMulPKfS0_Pfi --------------------------
	.section	.text._Z9matrixMulPKfS0_Pfi,"ax",@progbits
	.align	128
        .global         _Z9matrixMulPKfS0_Pfi
        .type           _Z9matrixMulPKfS0_Pfi,@function
        .size           _Z9matrixMulPKfS0_Pfi,(.L_x_5 - _Z9matrixMulPKfS0_Pfi)
        .other          _Z9matrixMulPKfS0_Pfi,@"STO_CUDA_ENTRY STV_DEFAULT"
_Z9matrixMulPKfS0_Pfi:
.text._Z9matrixMulPKfS0_Pfi:
[----:B------:R-:W-:Y:S01]  /*0000*/  LDC R1, c[0x0][0x37c] ;  /* 0x0000df00ff017b82 */ /* 0x000fe20000000800 */
[----:B------:R-:W0:Y:S07]  /*0010*/  S2R R0, SR_TID.Y ;  /* 0x0000000000007919 */ /* 0x000e2e0000002200 */
[----:B------:R-:W0:Y:S01]  /*0020*/  S2UR UR4, SR_CTAID.Y ;  /* 0x00000000000479c3 */ /* 0x000e220000002600 */
[----:B------:R-:W1:Y:S01]  /*0030*/  LDCU UR18, c[0x0][0x398] ;  /* 0x00007300ff1277ac */ /* 0x000e620008000800 */
[----:B------:R-:W2:Y:S01]  /*0040*/  S2R R7, SR_TID.X ;  /* 0x0000000000077919 */ /* 0x000ea20000002100 */
[----:B------:R-:W3:Y:S05]  /*0050*/  LDCU.64 UR16, c[0x0][0x358] ;  /* 0x00006b00ff1077ac */ /* 0x000eea0008000a00 */
[----:B------:R-:W0:Y:S08]  /*0060*/  LDC R5, c[0x0][0x364] ;  /* 0x0000d900ff057b82 */ /* 0x000e300000000800 */
[----:B------:R-:W2:Y:S01]  /*0070*/  S2UR UR5, SR_CTAID.X ;  /* 0x00000000000579c3 */ /* 0x000ea20000002500 */
[----:B-1----:R-:W-:-:S07]  /*0080*/  UISETP.GE.AND UP0, UPT, UR18, 0x1, UPT ;  /* 0x000000011200788c */ /* 0x002fce000bf06270 */
[----:B------:R-:W2:Y:S01]  /*0090*/  LDC R4, c[0x0][0x360] ;  /* 0x0000d800ff047b82 */ /* 0x000ea20000000800 */
[----:B------:R-:W-:-:S07]  /*00a0*/  PLOP3.LUT P0, PT, PT, PT, UP0, 0x80, 0x8 ;  /* 0x000000000008781c */ /* 0x000fce0003f0f008 */
[----:B------:R-:W1:Y:S01]  /*00b0*/  LDC.64 R2, c[0x0][0x390] ;  /* 0x0000e400ff027b82 */ /* 0x000e620000000a00 */
[----:B0-----:R-:W-:-:S04]  /*00c0*/  IMAD R5, R5, UR4, R0 ;  /* 0x0000000405057c24 */ /* 0x001fc8000f8e0200 */
[----:B------:R-:W-:Y:S02]  /*00d0*/  IMAD R5, R5, UR18, RZ ;  /* 0x0000001205057c24 */ /* 0x000fe4000f8e02ff */
[----:B--2---:R-:W-:-:S05]  /*00e0*/  IMAD R0, R4, UR5, R7 ;  /* 0x0000000504007c24 */ /* 0x004fca000f8e0207 */
[----:B------:R-:W-:-:S05]  /*00f0*/  IADD3 R7, PT, PT, R0, R5, RZ ;  /* 0x0000000500077210 */ /* 0x000fca0007ffe0ff */
[----:B-1----:R-:W-:-:S05]  /*0100*/  IMAD.WIDE R2, R7, 0x4, R2 ;  /* 0x0000000407027825 */ /* 0x002fca00078e0202 */
[----:B---3--:R0:W-:Y:S01]  /*0110*/  STG.E desc[UR16][R2.64], RZ ;  /* 0x000000ff02007986 */ /* 0x0081e2000c101910 */
[----:B------:R-:W-:Y:S05]  /*0120*/  @!P0 EXIT ;  /* 0x000000000000894d */ /* 0x000fea0003800000 */
[----:B------:R-:W-:Y:S01]  /*0130*/  UISETP.GE.U32.AND UP0, UPT, UR18, 0x8, UPT ;  /* 0x000000081200788c */ /* 0x000fe2000bf06070 */
[----:B------:R-:W-:Y:S01]  /*0140*/  HFMA2 R7, -RZ, RZ, 0, 0 ;  /* 0x00000000ff077431 */ /* 0x000fe200000001ff */
[----:B------:R-:W-:-:S07]  /*0150*/  UMOV UR4, URZ ;  /* 0x000000ff00047c82 */ /* 0x000fce0008000000 */
[----:B------:R-:W-:Y:S05]  /*0160*/  BRA.U !UP0, `(.L_x_0) ;  /* 0x00000005082c7547 */ /* 0x000fea000b800000 */
[----:B------:R-:W1:Y:S01]  /*0170*/  LDCU.128 UR20, c[0x0][0x380] ;  /* 0x00007000ff1477ac */ /* 0x000e620008000c00 */
[----:B------:R-:W-:Y:S01]  /*0180*/  MOV R4, R0 ;  /* 0x0000000000047202 */ /* 0x000fe20000000f00 */
[----:B------:R-:W-:-:S04]  /*0190*/  ULOP3.LUT UR4, UR18, 0x7ffffff8, URZ, 0xc0, !UPT ;  /* 0x7ffffff812047892 */ /* 0x000fc8000f8ec0ff */
[----:B------:R-:W-:Y:S01]  /*01a0*/  UIADD3 UR5, UPT, UPT, -UR4, URZ, URZ ;  /* 0x000000ff04057290 */ /* 0x000fe2000fffe1ff */
[----:B-1----:R-:W-:Y:S01]  /*01b0*/  MOV R6, UR20 ;  /* 0x0000001400067c02 */ /* 0x002fe20008000f00 */
[----:B------:R-:W-:Y:S01]  /*01c0*/  UIMAD.WIDE.U32 UR6, UR18, 0xc, UR22 ;  /* 0x0000000c120678a5 */ /* 0x000fe2000f8e0016 */
[----:B------:R-:W-:Y:S01]  /*01d0*/  MOV R7, UR21 ;  /* 0x0000001500077c02 */ /* 0x000fe20008000f00 */
[----:B------:R-:W-:Y:S02]  /*01e0*/  UIMAD.WIDE.U32 UR8, UR18, 0x10, UR22 ;  /* 0x00000010120878a5 */ /* 0x000fe4000f8e0016 */
[----:B------:R-:W-:Y:S01]  /*01f0*/  UIMAD.WIDE.U32 UR10, UR18, 0x14, UR22 ;  /* 0x00000014120a78a5 */ /* 0x000fe2000f8e0016 */
[----:B------:R-:W-:Y:S01]  /*0200*/  IMAD.WIDE.U32 R6, R5, 0x4, R6 ;  /* 0x0000000405067825 */ /* 0x000fe200078e0006 */
[----:B------:R-:W-:Y:S02]  /*0210*/  UIMAD.WIDE.U32 UR12, UR18, 0x18, UR22 ;  /* 0x00000018120c78a5 */ /* 0x000fe4000f8e0016 */
[----:B------:R-:W-:Y:S01]  /*0220*/  UIMAD.WIDE.U32 UR14, UR18, 0x1c, UR22 ;  /* 0x0000001c120e78a5 */ /* 0x000fe2000f8e0016 */
[----:B------:R-:W-:-:S04]  /*0230*/  IADD3 R6, P0, PT, R6, 0x10, RZ ;  /* 0x0000001006067810 */ /* 0x000fc80007f1e0ff */
[----:B------:R-:W-:Y:S02]  /*0240*/  IADD3.X R9, PT, PT, RZ, R7, RZ, P0, !PT ;  /* 0x00000007ff097210 */ /* 0x000fe400007fe4ff */
[----:B------:R-:W-:-:S07]  /*0250*/  MOV R7, RZ ;  /* 0x000000ff00077202 */ /* 0x000fce0000000f00 */
.L_x_1:
[----:B------:R-:W-:Y:S02]  /*0260*/  MOV R11, 0x4 ;  /* 0x00000004000b7802 */ /* 0x000fe40000000f00 */
[----:B------:R-:W-:-:S03]  /*0270*/  MOV R8, R6 ;  /* 0x0000000600087202 */ /* 0x000fc60000000f00 */
[----:B------:R-:W-:Y:S02]  /*0280*/  IMAD.WIDE R10, R4, R11, UR22 ;  /* 0x00000016040a7e25 */ /* 0x000fe4000f8e020b */
[----:B--2---:R-:W2:Y:S04]  /*0290*/  LDG.E R6, desc[UR16][R8.64+-0x10] ;  /* 0xfffff01008067981 */ /* 0x004ea8000c1e1900 */
[----:B------:R-:W2:Y:S01]  /*02a0*/  LDG.E R10, desc[UR16][R10.64] ;  /* 0x000000100a0a7981 */ /* 0x000ea2000c1e1900 */
[----:B------:R-:W-:-:S06]  /*02b0*/  UIMAD.WIDE.U32 UR20, UR18, 0x4, UR22 ;  /* 0x00000004121478a5 */ /* 0x000fcc000f8e0016 */
[----:B------:R-:W-:Y:S02]  /*02c0*/  MOV R12, UR20 ;  /* 0x00000014000c7c02 */ /* 0x000fe40008000f00 */
[----:B------:R-:W-:Y:S01]  /*02d0*/  MOV R13, UR21 ;  /* 0x00000015000d7c02 */ /* 0x000fe20008000f00 */
[----:B--2---:R-:W-:Y:S02]  /*02e0*/  FFMA R15, R6, R10, R7 ;  /* 0x0000000a060f7223 */ /* 0x004fe40000000007 */
[----:B------:R-:W-:-:S03]  /*02f0*/  IMAD.WIDE R6, R4, 0x4, R12 ;  /* 0x0000000404067825 */ /* 0x000fc600078e020c */
[----:B------:R1:W-:Y:S04]  /*0300*/  STG.E desc[UR16][R2.64], R15 ;  /* 0x0000000f02007986 */ /* 0x0003e8000c101910 */
[----:B------:R-:W2:Y:S04]  /*0310*/  LDG.E R6, desc[UR16][R6.64] ;  /* 0x0000001006067981 */ /* 0x000ea8000c1e1900 */
[----:B------:R-:W2:Y:S01]  /*0320*/  LDG.E R14, desc[UR16][R8.64+-0xc] ;  /* 0xfffff410080e7981 */ /* 0x000ea2000c1e1900 */
[----:B------:R-:W-:-:S06]  /*0330*/  UIMAD.WIDE.U32 UR20, UR18, 0x8, UR22 ;  /* 0x00000008121478a5 */ /* 0x000fcc000f8e0016 */
[----:B------:R-:W-:Y:S02]  /*0340*/  MOV R12, UR20 ;  /* 0x00000014000c7c02 */ /* 0x000fe40008000f00 */
[----:B------:R-:W-:-:S03]  /*0350*/  MOV R13, UR21 ;  /* 0x00000015000d7c02 */ /* 0x000fc60008000f00 */
[----:B------:R-:W-:-:S04]  /*0360*/  IMAD.WIDE R10, R4, 0x4, R12 ;  /* 0x00000004040a7825 */ /* 0x000fc800078e020c */
[----:B--2---:R-:W-:-:S05]  /*0370*/  FFMA R17, R14, R6, R15 ;  /* 0x000000060e117223 */ /* 0x004fca000000000f */
[----:B------:R2:W-:Y:S04]  /*0380*/  STG.E desc[UR16][R2.64], R17 ;  /* 0x0000001102007986 */ /* 0x0005e8000c101910 */
[----:B------:R-:W1:Y:S04]  /*0390*/  LDG.E R10, desc[UR16][R10.64] ;  /* 0x000000100a0a7981 */ /* 0x000e68000c1e1900 */
[----:B------:R-:W1:Y:S01]  /*03a0*/  LDG.E R12, desc[UR16][R8.64+-0x8] ;  /* 0xfffff810080c7981 */ /* 0x000e62000c1e1900 */
[----:B------:R-:W-:Y:S02]  /*03b0*/  HFMA2 R13, -RZ, RZ, 0, 2.384185791015625e-07 ;  /* 0x00000004ff0d7431 */ /* 0x000fe400000001ff */
[----:B-1----:R-:W-:-:S03]  /*03c0*/  FFMA R15, R12, R10, R17 ;  /* 0x0000000a0c0f7223 */ /* 0x002fc60000000011 */
[----:B------:R-:W-:Y:S02]  /*03d0*/  IMAD.WIDE R12, R4, R13, UR6 ;  /* 0x00000006040c7e25 */ /* 0x000fe4000f8e020d */
[----:B------:R1:W-:Y:S04]  /*03e0*/  STG.E desc[UR16][R2.64], R15 ;  /* 0x0000000f02007986 */ /* 0x0003e8000c101910 */
[----:B------:R-:W3:Y:S04]  /*03f0*/  LDG.E R12, desc[UR16][R12.64] ;  /* 0x000000100c0c7981 */ /* 0x000ee8000c1e1900 */
[----:B------:R-:W3:Y:S01]  /*0400*/  LDG.E R6, desc[UR16][R8.64+-0x4] ;  /* 0xfffffc1008067981 */ /* 0x000ee2000c1e1900 */
[----:B------:R-:W-:Y:S01]  /*0410*/  MOV R7, 0x4 ;  /* 0x0000000400077802 */ /* 0x000fe20000000f00 */
[----:B---3--:R-:W-:-:S04]  /*0420*/  FFMA R19, R6, R12, R15 ;  /* 0x0000000c06137223 */ /* 0x008fc8000000000f */
[----:B------:R-:W-:Y:S01]  /*0430*/  IMAD.WIDE R6, R4, R7, UR8 ;  /* 0x0000000804067e25 */ /* 0x000fe2000f8e0207 */
[----:B------:R3:W-:Y:S05]  /*0440*/  STG.E desc[UR16][R2.64], R19 ;  /* 0x0000001302007986 */ /* 0x0007ea000c101910 */
[----:B------:R-:W2:Y:S04]  /*0450*/  LDG.E R6, desc[UR16][R6.64] ;  /* 0x0000001006067981 */ /* 0x000ea8000c1e1900 */
[----:B------:R-:W2:Y:S01]  /*0460*/  LDG.E R10, desc[UR16][R8.64] ;  /* 0x00000010080a7981 */ /* 0x000ea2000c1e1900 */
[----:B------:R-:W-:-:S02]  /*0470*/  IMAD.MOV.U32 R11, RZ, RZ, 0x4 ;  /* 0x00000004ff0b7424 */ /* 0x000fc400078e00ff */
[----:B------:R-:W-:Y:S02]  /*0480*/  HFMA2 R13, -RZ, RZ, 0, 2.384185791015625e-07 ;  /* 0x00000004ff0d7431 */ /* 0x000fe400000001ff */
[----:B--2---:R-:W-:Y:S01]  /*0490*/  FFMA R17, R10, R6, R19 ;  /* 0x000000060a117223 */ /* 0x004fe20000000013 */
[----:B------:R-:W-:-:S04]  /*04a0*/  IMAD.WIDE R10, R4, R11, UR10 ;  /* 0x0000000a040a7e25 */ /* 0x000fc8000f8e020b */
[----:B------:R2:W-:Y:S04]  /*04b0*/  STG.E desc[UR16][R2.64], R17 ;  /* 0x0000001102007986 */ /* 0x0005e8000c101910 */
[----:B------:R-:W4:Y:S04]  /*04c0*/  LDG.E R10, desc[UR16][R10.64] ;  /* 0x000000100a0a7981 */ /* 0x000f28000c1e1900 */
[----:B------:R-:W4:Y:S02]  /*04d0*/  LDG.E R12, desc[UR16][R8.64+0x4] ;  /* 0x00000410080c7981 */ /* 0x000f24000c1e1900 */
[----:B----4-:R-:W-:Y:S01]  /*04e0*/  FFMA R21, R12, R10, R17 ;  /* 0x0000000a0c157223 */ /* 0x010fe20000000011 */
[----:B------:R-:W-:-:S04]  /*04f0*/  IMAD.WIDE R12, R4, R13, UR12 ;  /* 0x0000000c040c7e25 */ /* 0x000fc8000f8e020d */
[----:B------:R2:W-:Y:S04]  /*0500*/  STG.E desc[UR16][R2.64], R21 ;  /* 0x0000001502007986 */ /* 0x0005e8000c101910 */
[----:B------:R-:W3:Y:S04]  /*0510*/  LDG.E R12, desc[UR16][R12.64] ;  /* 0x000000100c0c7981 */ /* 0x000ee8000c1e1900 */
[----:B------:R-:W3:Y:S01]  /*0520*/  LDG.E R6, desc[UR16][R8.64+0x8] ;  /* 0x0000081008067981 */ /* 0x000ee2000c1e1900 */
[----:B-1----:R-:W-:-:S05]  /*0530*/  MOV R15, 0x4 ;  /* 0x00000004000f7802 */ /* 0x002fca0000000f00 */
[----:B------:R-:W-:-:S04]  /*0540*/  IMAD.WIDE R14, R4, R15, UR14 ;  /* 0x0000000e040e7e25 */ /* 0x000fc8000f8e020f */
[----:B---3--:R-:W-:-:S05]  /*0550*/  FFMA R19, R6, R12, R21 ;  /* 0x0000000c06137223 */ /* 0x008fca0000000015 */
[----:B------:R2:W-:Y:S04]  /*0560*/  STG.E desc[UR16][R2.64], R19 ;  /* 0x0000001302007986 */ /* 0x0005e8000c101910 */
[----:B------:R-:W3:Y:S04]  /*0570*/  LDG.E R14, desc[UR16][R14.64] ;  /* 0x000000100e0e7981 */ /* 0x000ee8000c1e1900 */
[----:B------:R-:W3:Y:S01]  /*0580*/  LDG.E R6, desc[UR16][R8.64+0xc] ;  /* 0x00000c1008067981 */ /* 0x000ee2000c1e1900 */
[----:B------:R-:W-:Y:S01]  /*0590*/  UIADD3 UR5, UPT, UPT, UR5, 0x8, URZ ;  /* 0x0000000805057890 */ /* 0x000fe2000fffe0ff */
[----:B------:R-:W-:-:S03]  /*05a0*/  MOV R11, UR18 ;  /* 0x00000012000b7c02 */ /* 0x000fc60008000f00 */
[----:B------:R-:W-:Y:S01]  /*05b0*/  UISETP.NE.AND UP0, UPT, UR5, URZ, UPT ;  /* 0x000000ff0500728c */ /* 0x000fe2000bf05270 */
[----:B------:R-:W-:Y:S01]  /*05c0*/  LEA R4, R11, R4, 0x3 ;  /* 0x000000040b047211 */ /* 0x000fe200078e18ff */
[----:B---3--:R-:W-:Y:S01]  /*05d0*/  FFMA R7, R6, R14, R19 ;  /* 0x0000000e06077223 */ /* 0x008fe20000000013 */
[----:B------:R-:W-:-:S04]  /*05e0*/  IADD3 R6, P0, PT, R8, 0x20, RZ ;  /* 0x0000002008067810 */ /* 0x000fc80007f1e0ff */
[----:B------:R2:W-:Y:S01]  /*05f0*/  STG.E desc[UR16][R2.64], R7 ;  /* 0x0000000702007986 */ /* 0x0005e2000c101910 */
[----:B------:R-:W-:Y:S01]  /*0600*/  IADD3.X R9, PT, PT, RZ, R9, RZ, P0, !PT ;  /* 0x00000009ff097210 */ /* 0x000fe200007fe4ff */
[----:B------:R-:W-:Y:S07]  /*0610*/  BRA.U UP0, `(.L_x_1) ;  /* 0xfffffffd00107547 */ /* 0x000fee000b83ffff */
.L_x_0:
[----:B------:R-:W-:-:S06]  /*0620*/  ULOP3.LUT UR5, UR18, 0x7, URZ, 0xc0, !UPT ;  /* 0x0000000712057892 */ /* 0x000fcc000f8ec0ff */
[----:B------:R-:W-:-:S13]  /*0630*/  ISETP.NE.AND P0, PT, RZ, UR5, PT ;  /* 0x00000005ff007c0c */ /* 0x000fda000bf05270 */
[----:B------:R-:W-:Y:S05]  /*0640*/  @!P0 EXIT ;  /* 0x000000000000894d */ /* 0x000fea0003800000 */
[----:B------:R-:W-:Y:S02]  /*0650*/  UISETP.GE.U32.AND UP0, UPT, UR5, 0x4, UPT ;  /* 0x000000040500788c */ /* 0x000fe4000bf06070 */
[----:B------:R-:W-:-:S07]  /*0660*/  ULOP3.LUT UR5, UR18, 0x3, URZ, 0xc0, !UPT ;  /* 0x0000000312057892 */ /* 0x000fce000f8ec0ff */
[----:B------:R-:W-:Y:S05]  /*0670*/  BRA.U !UP0, `(.L_x_2) ;  /* 0x00000001088c7547 */ /* 0x000fea000b800000 */
[----:B------:R-:W1:Y:S01]  /*0680*/  LDC.64 R10, c[0x0][0x380] ;  /* 0x0000e000ff0a7b82 */ /* 0x000e620000000a00 */
[----:B------:R-:W-:Y:S01]  /*0690*/  MOV R15, UR4 ;  /* 0x00000004000f7c02 */ /* 0x000fe20008000f00 */
[----:B------:R-:W3:Y:S01]  /*06a0*/  LDCU.64 UR6, c[0x0][0x380] ;  /* 0x00007000ff0677ac */ /* 0x000ee20008000a00 */
[----:B------:R-:W-:-:S03]  /*06b0*/  IADD3 R9, PT, PT, R5, UR4, RZ ;  /* 0x0000000405097c10 */ /* 0x000fc6000fffe0ff */
[----:B------:R-:W-:Y:S02]  /*06c0*/  IMAD R15, R15, UR18, R0 ;  /* 0x000000120f0f7c24 */ /* 0x000fe4000f8e0200 */
[----:B------:R-:W4:Y:S01]  /*06d0*/  LDC.64 R12, c[0x0][0x388] ;  /* 0x0000e200ff0c7b82 */ /* 0x000f220000000a00 */
[----:B-1----:R-:W-:-:S06]  /*06e0*/  IMAD.WIDE.U32 R10, R9, 0x4, R10 ;  /* 0x00000004090a7825 */ /* 0x002fcc00078e000a */
[----:B------:R-:W5:Y:S01]  /*06f0*/  LDG.E R10, desc[UR16][R10.64] ;  /* 0x000000100a0a7981 */ /* 0x000f62000c1e1900 */
[----:B----4-:R-:W-:-:S05]  /*0700*/  IMAD.WIDE R12, R15, 0x4, R12 ;  /* 0x000000040f0c7825 */ /* 0x010fca00078e020c */
[----:B------:R-:W5:Y:S01]  /*0710*/  LDG.E R4, desc[UR16][R12.64] ;  /* 0x000000100c047981 */ /* 0x000f62000c1e1900 */
[----:B------:R-:W-:Y:S01]  /*0720*/  IADD3 R6, P0, PT, R5, UR4, RZ ;  /* 0x0000000405067c10 */ /* 0x000fe2000ff1e0ff */
[----:B--2---:R-:W-:-:S03]  /*0730*/  IMAD.U32 R17, RZ, RZ, UR18 ;  /* 0x00000012ff117e24 */ /* 0x004fc6000f8e00ff */
[----:B------:R-:W-:Y:S02]  /*0740*/  IADD3.X R9, PT, PT, RZ, RZ, RZ, P0, !PT ;  /* 0x000000ffff097210 */ /* 0x000fe400007fe4ff */
[----:B---3--:R-:W-:-:S04]  /*0750*/  LEA R8, P0, R6, UR6, 0x2 ;  /* 0x0000000606087c11 */ /* 0x008fc8000f8010ff */
[----:B------:R-:W-:Y:S01]  /*0760*/  LEA.HI.X R9, R6, UR7, R9, 0x2, P0 ;  /* 0x0000000706097c11 */ /* 0x000fe200080f1409 */
[----:B-----5:R-:W-:Y:S01]  /*0770*/  FFMA R15, R10, R4, R7 ;  /* 0x000000040a0f7223 */ /* 0x020fe20000000007 */
[----:B------:R-:W-:-:S04]  /*0780*/  IMAD.WIDE.U32 R6, R17, 0x4, R12 ;  /* 0x0000000411067825 */ /* 0x000fc800078e000c */
[----:B------:R1:W-:Y:S04]  /*0790*/  STG.E desc[UR16][R2.64], R15 ;  /* 0x0000000f02007986 */ /* 0x0003e8000c101910 */
[----:B------:R-:W2:Y:S04]  /*07a0*/  LDG.E R10, desc[UR16][R6.64] ;  /* 0x00000010060a7981 */ /* 0x000ea8000c1e1900 */
[----:B------:R-:W2:Y:S01]  /*07b0*/  LDG.E R4, desc[UR16][R8.64+0x4] ;  /* 0x0000041008047981 */ /* 0x000ea2000c1e1900 */
[----:B------:R-:W-:Y:S01]  /*07c0*/  MOV R11, UR18 ;  /* 0x00000012000b7c02 */ /* 0x000fe20008000f00 */
[----:B--2---:R-:W-:-:S04]  /*07d0*/  FFMA R17, R4, R10, R15 ;  /* 0x0000000a04117223 */ /* 0x004fc8000000000f */
[----:B------:R-:W-:Y:S01]  /*07e0*/  IMAD.WIDE.U32 R10, R11, 0x4, R6 ;  /* 0x000000040b0a7825 */ /* 0x000fe200078e0006 */
        /* <DEDUP_REMOVED lines=9> */
[----:B------:R-:W-:Y:S01]  /*0880*/  UIADD3 UR4, UPT, UPT, UR4, 0x4, URZ ;  /* 0x0000000404047890 */ /* 0x000fe2000fffe0ff */
[----:B--2---:R-:W-:-:S05]  /*0890*/  FFMA R7, R4, R12, R19 ;  /* 0x0000000c04077223 */ /* 0x004fca0000000013 */
[----:B------:R1:W-:Y:S06]  /*08a0*/  STG.E desc[UR16][R2.64], R7 ;  /* 0x0000000702007986 */ /* 0x0003ec000c101910 */
.L_x_2:
[----:B------:R-:W-:-:S13]  /*08b0*/  ISETP.NE.AND P0, PT, RZ, UR5, PT ;  /* 0x00000005ff007c0c */ /* 0x000fda000bf05270 */
[----:B------:R-:W-:Y:S05]  /*08c0*/  @!P0 EXIT ;  /* 0x000000000000894d */ /* 0x000fea0003800000 */
[----:B------:R-:W-:-:S09]  /*08d0*/  UISETP.NE.AND UP0, UPT, UR5, 0x1, UPT ;  /* 0x000000010500788c */ /* 0x000fd2000bf05270 */
[----:B------:R-:W-:Y:S05]  /*08e0*/  BRA.U !UP0, `(.L_x_3) ;  /* 0x00000001085c7547 */ /* 0x000fea000b800000 */
[----:B------:R-:W3:Y:S01]  /*08f0*/  LDC.64 R8, c[0x0][0x380] ;  /* 0x0000e000ff087b82 */ /* 0x000ee20000000a00 */
[----:B-1----:R-:W-:Y:S01]  /*0900*/  MOV R15, UR4 ;  /* 0x00000004000f7c02 */ /* 0x002fe20008000f00 */
[----:B------:R-:W1:Y:S01]  /*0910*/  LDCU.64 UR6, c[0x0][0x380] ;  /* 0x00007000ff0677ac */ /* 0x000e620008000a00 */
[----:B------:R-:W-:-:S03]  /*0920*/  IADD3 R13, PT, PT, R5, UR4, RZ ;  /* 0x00000004050d7c10 */ /* 0x000fc6000fffe0ff */
[----:B------:R-:W-:Y:S02]  /*0930*/  IMAD R15, R15, UR18, R0 ;  /* 0x000000120f0f7c24 */ /* 0x000fe4000f8e0200 */
[----:B------:R-:W4:Y:S01]  /*0940*/  LDC.64 R10, c[0x0][0x388] ;  /* 0x0000e200ff0a7b82 */ /* 0x000f220000000a00 */
[----:B---3--:R-:W-:-:S06]  /*0950*/  IMAD.WIDE.U32 R8, R13, 0x4, R8 ;  /* 0x000000040d087825 */ /* 0x008fcc00078e0008 */
[----:B------:R-:W2:Y:S01]  /*0960*/  LDG.E R8, desc[UR16][R8.64] ;  /* 0x0000001008087981 */ /* 0x000ea2000c1e1900 */
[----:B----4-:R-:W-:-:S05]  /*0970*/  IMAD.WIDE R10, R15, 0x4, R10 ;  /* 0x000000040f0a7825 */ /* 0x010fca00078e020a */
[----:B------:R-:W2:Y:S01]  /*0980*/  LDG.E R4, desc[UR16][R10.64] ;  /* 0x000000100a047981 */ /* 0x000ea2000c1e1900 */
[----:B------:R-:W-:Y:S02]  /*0990*/  IADD3 R6, P0, PT, R5, UR4, RZ ;  /* 0x0000000405067c10 */ /* 0x000fe4000ff1e0ff */
[----:B------:R-:W-:Y:S02]  /*09a0*/  MOV R15, UR18 ;  /* 0x00000012000f7c02 */ /* 0x000fe40008000f00 */
[----:B------:R-:W-:Y:S02]  /*09b0*/  IADD3.X R13, PT, PT, RZ, RZ, RZ, P0, !PT ;  /* 0x000000ffff0d7210 */ /* 0x000fe400007fe4ff */
[----:B-1----:R-:W-:Y:S01]  /*09c0*/  LEA R12, P0, R6, UR6, 0x2 ;  /* 0x00000006060c7c11 */ /* 0x002fe2000f8010ff */
[----:B------:R-:W-:-:S03]  /*09d0*/  IMAD.WIDE.U32 R14, R15, 0x4, R10 ;  /* 0x000000040f0e7825 */ /* 0x000fc600078e000a */
[----:B------:R-:W-:Y:S01]  /*09e0*/  LEA.HI.X R13, R6, UR7, R13, 0x2, P0 ;  /* 0x00000007060d7c11 */ /* 0x000fe200080f140d */
[----:B--2---:R-:W-:-:S05]  /*09f0*/  FFMA R17, R8, R4, R7 ;  /* 0x0000000408117223 */ /* 0x004fca0000000007 */
[----:B------:R3:W-:Y:S04]  /*0a00*/  STG.E desc[UR16][R2.64], R17 ;  /* 0x0000001102007986 */ /* 0x0007e8000c101910 */
[----:B------:R-:W2:Y:S04]  /*0a10*/  LDG.E R14, desc[UR16][R14.64] ;  /* 0x000000100e0e7981 */ /* 0x000ea8000c1e1900 */
[----:B------:R-:W2:Y:S01]  /*0a20*/  LDG.E R12, desc[UR16][R12.64+0x4] ;  /* 0x000004100c0c7981 */ /* 0x000ea2000c1e1900 */
[----:B------:R-:W-:Y:S01]  /*0a30*/  UIADD3 UR4, UPT, UPT, UR4, 0x2, URZ ;  /* 0x0000000204047890 */ /* 0x000fe2000fffe0ff */
[----:B--2---:R-:W-:-:S05]  /*0a40*/  FFMA R7, R12, R14, R17 ;  /* 0x0000000e0c077223 */ /* 0x004fca0000000011 */
[----:B------:R3:W-:Y:S06]  /*0a50*/  STG.E desc[UR16][R2.64], R7 ;  /* 0x0000000702007986 */ /* 0x0007ec000c101910 */
.L_x_3:
[----:B------:R-:W-:-:S04]  /*0a60*/  ULOP3.LUT UR5, UR18, 0x1, URZ, 0xc0, !UPT ;  /* 0x0000000112057892 */ /* 0x000fc8000f8ec0ff */
[----:B------:R-:W-:-:S06]  /*0a70*/  UISETP.NE.U32.AND UP0, UPT, UR5, 0x1, UPT ;  /* 0x000000010500788c */ /* 0x000fcc000bf05070 */
[----:B------:R-:W-:-:S13]  /*0a80*/  PLOP3.LUT P0, PT, PT, PT, UP0, 0x80, 0x8 ;  /* 0x000000000008781c */ /* 0x000fda0003f0f008 */
[----:B------:R-:W-:Y:S05]  /*0a90*/  @P0 EXIT ;  /* 0x000000000000094d */ /* 0x000fea0003800000 */
[----:B------:R-:W4:Y:S01]  /*0aa0*/  LDC.64 R8, c[0x0][0x380] ;  /* 0x0000e000ff087b82 */ /* 0x000f220000000a00 */
[----:B------:R-:W-:Y:S02]  /*0ab0*/  MOV R13, UR4 ;  /* 0x00000004000d7c02 */ /* 0x000fe40008000f00 */
[----:B------:R-:W-:-:S03]  /*0ac0*/  IADD3 R5, PT, PT, R5, UR4, RZ ;  /* 0x0000000405057c10 */ /* 0x000fc6000fffe0ff */
[----:B------:R-:W-:Y:S02]  /*0ad0*/  IMAD R13, R13, UR18, R0 ;  /* 0x000000120d0d7c24 */ /* 0x000fe4000f8e0200 */
[----:B------:R-:W5:Y:S01]  /*0ae0*/  LDC.64 R10, c[0x0][0x388] ;  /* 0x0000e200ff0a7b82 */ /* 0x000f620000000a00 */
[----:B----4-:R-:W-:-:S06]  /*0af0*/  IMAD.WIDE.U32 R4, R5, 0x4, R8 ;  /* 0x0000000405047825 */ /* 0x010fcc00078e0008 */
[----:B------:R-:W1:Y:S01]  /*0b00*/  LDG.E R4, desc[UR16][R4.64] ;  /* 0x0000001004047981 */ /* 0x000e62000c1e1900 */
[----:B-----5:R-:W-:-:S06]  /*0b10*/  IMAD.WIDE R8, R13, 0x4, R10 ;  /* 0x000000040d087825 */ /* 0x020fcc00078e020a */
[----:B------:R-:W1:Y:S02]  /*0b20*/  LDG.E R8, desc[UR16][R8.64] ;  /* 0x0000001008087981 */ /* 0x000e64000c1e1900 */
[----:B-123--:R-:W-:-:S05]  /*0b30*/  FFMA R7, R4, R8, R7 ;  /* 0x0000000804077223 */ /* 0x00efca0000000007 */
[----:B------:R-:W-:Y:S01]  /*0b40*/  STG.E desc[UR16][R2.64], R7 ;  /* 0x0000000702007986 */ /* 0x000fe2000c101910 */
[----:B------:R-:W-:Y:S05]  /*0b50*/  EXIT ;  /* 0x000000000000794d */ /* 0x000fea0003800000 */
.L_x_4:
[----:B------:R-:W-:-:S00]  /*0b60*/  BRA `(.L_x_4) ;  /* 0xfffffffc00fc7947 */ /* 0x000fc0000383ffff */
[----:B------:R-:W-:-:S00]  /*0b70*/  NOP ;  /* 0x0000000000007918 */ /* 0x000fc00000000000 */
        /* <DEDUP_REMOVED lines=8> */
.L_x_5:


//--------------------- .nv.shared.reserved.0     --------------------------
	.section	.nv.shared.reserved.0,"aw",@nobits
	.weak		__nv_reservedSMEM_offset_0_alias
	.size		__nv_reservedSMEM_offset_0_alias, 0, 64
	.other		__nv_reservedSMEM_offset_0_alias,@"STO_CUDA_RESERVED_SHARED STV_DEFAULT"
__nv_reservedSMEM_offset_0_alias:
	.zero		0
	.zero		64


//--------------------- .nv.constant0._Z9matrixMulPKfS0_Pfi --------------------------
	.section	.nv.constant0._Z9matrixMulPKfS0_Pfi,"a",@progbits
	.sectionflags	@""
	.align	4
.nv.constant0._Z9matrixMulPKfS0_Pfi:
	.zero		924


//--------------------- SYMBOLS --------------------------

	.type		.nv.reservedSmem.offset0,@object
	.size		.nv.reservedSmem.offset0,0x4
